	.headerflags	@"EF_CUDA_TEXMODE_UNIFIED EF_CUDA_64BIT_ADDRESS EF_CUDA_ACCELERATORS EF_CUDA_SM90 EF_CUDA_VIRTUAL_SM(EF_CUDA_SM90)"
	.elftype	@"ET_EXEC"


//--------------------- .nv.info                  --------------------------
	.section	.nv.info,"",@"SHT_CUDA_INFO"
	.align	4


	//----- nvinfo : EIATTR_REGCOUNT
	.align		4
        /*0000*/ 	.byte	0x04, 0x2f
        /*0002*/ 	.short	(.L_1 - .L_0)
	.align		4
.L_0:
        /*0004*/ 	.word	index@(triton_poi_fused_avg_pool2d_14)
        /*0008*/ 	.word	0x00000020


	//----- nvinfo : EIATTR_MIN_STACK_SIZE
	.align		4
.L_1:
        /*000c*/ 	.byte	0x04, 0x12
        /*000e*/ 	.short	(.L_3 - .L_2)
	.align		4
.L_2:
        /*0010*/ 	.word	index@(triton_poi_fused_avg_pool2d_14)
        /*0014*/ 	.word	0x00000000


	//----- nvinfo : EIATTR_FRAME_SIZE
	.align		4
.L_3:
        /*0018*/ 	.byte	0x04, 0x11
        /*001a*/ 	.short	(.L_5 - .L_4)
	.align		4
.L_4:
        /*001c*/ 	.word	index@(triton_poi_fused_avg_pool2d_14)
        /*0020*/ 	.word	0x00000000


	//----- nvinfo : EIATTR_MIN_STACK_SIZE
	.align		4
.L_5:
        /*0024*/ 	.byte	0x04, 0x12
        /*0026*/ 	.short	(.L_7 - .L_6)
	.align		4
.L_6:
        /*0028*/ 	.word	index@(triton_poi_fused_avg_pool2d_14)
        /*002c*/ 	.word	0x00000000
.L_7:


//--------------------- .nv.info.triton_poi_fused_avg_pool2d_14 --------------------------
	.section	.nv.info.triton_poi_fused_avg_pool2d_14,"",@"SHT_CUDA_INFO"
	.sectionflags	@""
	.align	4


	//----- nvinfo : EIATTR_CUDA_API_VERSION
	.align		4
        /*0000*/ 	.byte	0x04, 0x37
        /*0002*/ 	.short	(.L_9 - .L_8)
.L_8:
        /*0004*/ 	.word	0x0000007c


	//----- nvinfo : EIATTR_KPARAM_INFO
	.align		4
.L_9:
        /*0008*/ 	.byte	0x04, 0x17
        /*000a*/ 	.short	(.L_11 - .L_10)
.L_10:
        /*000c*/ 	.word	0x00000000
        /*0010*/ 	.short	0x0002
        /*0012*/ 	.short	0x0010
        /*0014*/ 	.byte	0x00, 0xf0, 0x11, 0x00


	//----- nvinfo : EIATTR_KPARAM_INFO
	.align		4
.L_11:
        /*0018*/ 	.byte	0x04, 0x17
        /*001a*/ 	.short	(.L_13 - .L_12)
.L_12:
        /*001c*/ 	.word	0x00000000
        /*0020*/ 	.short	0x0001
        /*0022*/ 	.short	0x0008
        /*0024*/ 	.byte	0x00, 0xf4, 0x21, 0x00


	//----- nvinfo : EIATTR_KPARAM_INFO
	.align		4
.L_13:
        /*0028*/ 	.byte	0x04, 0x17
        /*002a*/ 	.short	(.L_15 - .L_14)
.L_14:
        /*002c*/ 	.word	0x00000000
        /*0030*/ 	.short	0x0000
        /*0032*/ 	.short	0x0000
        /*0034*/ 	.byte	0x00, 0xf4, 0x21, 0x00


	//----- nvinfo : EIATTR_SPARSE_MMA_MASK
	.align		4
.L_15:
        /*0038*/ 	.byte	0x03, 0x50
        /*003a*/ 	.short	0x0000


	//----- nvinfo : EIATTR_MAXREG_COUNT
	.align		4
        /*003c*/ 	.byte	0x03, 0x1b
        /*003e*/ 	.short	0x00ff


	//----- nvinfo : EIATTR_EXIT_INSTR_OFFSETS
	.align		4
        /*0040*/ 	.byte	0x04, 0x1c
        /*0042*/ 	.short	(.L_17 - .L_16)


	//   ....[0]....
.L_16:
        /*0044*/ 	.word	0x00000570


	//----- nvinfo : EIATTR_REQNTID
	.align		4
.L_17:
        /*0048*/ 	.byte	0x04, 0x10
        /*004a*/ 	.short	(.L_19 - .L_18)
.L_18:
        /*004c*/ 	.word	0x00000080
        /*0050*/ 	.word	0x00000001
        /*0054*/ 	.word	0x00000001


	//----- nvinfo : EIATTR_CBANK_PARAM_SIZE
	.align		4
.L_19:
        /*0058*/ 	.byte	0x03, 0x19
        /*005a*/ 	.short	0x0014


	//----- nvinfo : EIATTR_PARAM_CBANK
	.align		4
        /*005c*/ 	.byte	0x04, 0x0a
        /*005e*/ 	.short	(.L_21 - .L_20)
	.align		4
.L_20:
        /*0060*/ 	.word	index@(.nv.constant0.triton_poi_fused_avg_pool2d_14)
        /*0064*/ 	.short	0x0210
        /*0066*/ 	.short	0x0014


	//----- nvinfo : EIATTR_SW_WAR
	.align		4
.L_21:
        /*0068*/ 	.byte	0x04, 0x36
        /*006a*/ 	.short	(.L_23 - .L_22)
.L_22:
        /*006c*/ 	.word	0x00000008
.L_23:


//--------------------- .nv.callgraph             --------------------------
	.section	.nv.callgraph,"",@"SHT_CUDA_CALLGRAPH"
	.align	4
	.sectionentsize	8
	.align		4
        /*0000*/ 	.word	0x00000000
	.align		4
        /*0004*/ 	.word	0xffffffff
	.align		4
        /*0008*/ 	.word	0x00000000
	.align		4
        /*000c*/ 	.word	0xfffffffe
	.align		4
        /*0010*/ 	.word	0x00000000
	.align		4
        /*0014*/ 	.word	0xfffffffd
	.align		4
        /*0018*/ 	.word	0x00000000
	.align		4
        /*001c*/ 	.word	0xfffffffc


//--------------------- .text.triton_poi_fused_avg_pool2d_14 --------------------------
	.section	.text.triton_poi_fused_avg_pool2d_14,"ax",@progbits
	.align	128
        .global         triton_poi_fused_avg_pool2d_14
        .type           triton_poi_fused_avg_pool2d_14,@function
        .size           triton_poi_fused_avg_pool2d_14,(.L_x_1 - triton_poi_fused_avg_pool2d_14)
        .other          triton_poi_fused_avg_pool2d_14,@"STO_CUDA_ENTRY STV_DEFAULT"
triton_poi_fused_avg_pool2d_14:
.text.triton_poi_fused_avg_pool2d_14:
[----:B------:R-:W-:Y:S01]  /*0000*/  LDC R1, c[0x0][0x28] ;  /* 0x00000a00ff017b82 */ /* 0x000fe20000000800 */
[----:B------:R-:W1:Y:S07]  /*0010*/  S2R R0, SR_TID.X ;  /* 0x0000000000007919 */ /* 0x000e6e0000002100 */
[----:B------:R-:W2:Y:S01]  /*0020*/  LDC.64 R24, c[0x0][0x210] ;  /* 0x00008400ff187b82 */ /* 0x000ea20000000a00 */
[----:B------:R-:W-:Y:S01]  /*0030*/  ULDC.64 UR4, c[0x0][0x208] ;  /* 0x0000820000047ab9 */ /* 0x000fe20000000a00 */
[----:B------:R-:W3:Y:S01]  /*0040*/  S2R R3, SR_CTAID.X ;  /* 0x0000000000037919 */ /* 0x000ee20000002500 */
[----:B-1----:R-:W-:-:S04]  /*0050*/  SHF.L.U32 R0, R0, 0x2, RZ ;  /* 0x0000000200007819 */ /* 0x002fc800000006ff */
[----:B------:R-:W-:-:S04]  /*0060*/  LOP3.LUT R0, R0, 0x1fc, RZ, 0xc0, !PT ;  /* 0x000001fc00007812 */ /* 0x000fc800078ec0ff */
[----:B---3--:R-:W-:-:S05]  /*0070*/  LEA R0, R3, R0, 0xa ;  /* 0x0000000003007211 */ /* 0x008fca00078e50ff */
[----:B------:R-:W-:-:S05]  /*0080*/  IMAD.HI R2, R0, 0x2aaaaaab, RZ ;  /* 0x2aaaaaab00027827 */ /* 0x000fca00078e02ff */
[----:B------:R-:W-:-:S04]  /*0090*/  SHF.R.U32.HI R3, RZ, 0x1f, R2 ;  /* 0x0000001fff037819 */ /* 0x000fc80000011602 */
[CC--:B------:R-:W-:Y:S02]  /*00a0*/  LEA.HI.SX32 R5, R2.reuse, R3.reuse, 0x1b ;  /* 0x0000000302057211 */ /* 0x0c0fe400078fdaff */
[----:B------:R-:W-:Y:S02]  /*00b0*/  LEA.HI.SX32 R7, R2, R3, 0x16 ;  /* 0x0000000302077211 */ /* 0x000fe400078fb2ff */
[C---:B------:R-:W-:Y:S01]  /*00c0*/  LEA.HI R4, R5.reuse, R5, RZ, 0x5 ;  /* 0x0000000505047211 */ /* 0x040fe200078f28ff */
[----:B------:R-:W-:-:S03]  /*00d0*/  IMAD R2, R5, -0xc0, R0 ;  /* 0xffffff4005027824 */ /* 0x000fc600078e0200 */
[----:B------:R-:W-:Y:S01]  /*00e0*/  LOP3.LUT R4, R4, 0xffffffe0, RZ, 0xc0, !PT ;  /* 0xffffffe004047812 */ /* 0x000fe200078ec0ff */
[----:B------:R-:W-:-:S03]  /*00f0*/  IMAD R2, R7, 0x6000, R2 ;  /* 0x0000600007027824 */ /* 0x000fc600078e0202 */
[----:B------:R-:W-:-:S05]  /*0100*/  IADD3 R3, R5, -R4, RZ ;  /* 0x8000000405037210 */ /* 0x000fca0007ffe0ff */
[----:B------:R-:W-:-:S04]  /*0110*/  IMAD R3, R3, 0x180, R2 ;  /* 0x0000018003037824 */ /* 0x000fc800078e0202 */
[----:B--2---:R-:W-:Y:S01]  /*0120*/  IMAD.WIDE R12, R3, 0x4, R24 ;  /* 0x00000004030c7825 */ /* 0x004fe200078e0218 */
[----:B------:R-:W-:Y:S02]  /*0130*/  IADD3 R17, R3, 0xc0, RZ ;  /* 0x000000c003117810 */ /* 0x000fe40007ffe0ff */
[----:B------:R-:W-:-:S03]  /*0140*/  IADD3 R5, R3, 0x3000, RZ ;  /* 0x0000300003057810 */ /* 0x000fc60007ffe0ff */
[--C-:B------:R-:W-:Y:S01]  /*0150*/  IMAD.WIDE R16, R17, 0x4, R24.reuse ;  /* 0x0000000411107825 */ /* 0x100fe200078e0218 */
[----:B------:R-:W2:Y:S03]  /*0160*/  LDG.E.128 R12, desc[UR4][R12.64] ;  /* 0x000000040c0c7981 */ /* 0x000ea6000c1e1d00 */
[----:B------:R-:W-:Y:S02]  /*0170*/  IMAD.WIDE R4, R5, 0x4, R24 ;  /* 0x0000000405047825 */ /* 0x000fe400078e0218 */
[----:B------:R-:W2:Y:S04]  /*0180*/  LDG.E.128 R16, desc[UR4][R16.64] ;  /* 0x0000000410107981 */ /* 0x000ea8000c1e1d00 */
[----:B------:R-:W3:Y:S01]  /*0190*/  LDG.E.128 R4, desc[UR4][R4.64] ;  /* 0x0000000404047981 */ /* 0x000ee2000c1e1d00 */
[----:B------:R-:W-:-:S02]  /*01a0*/  IADD3 R2, R0, 0x200, RZ ;  /* 0x0000020000027810 */ /* 0x000fc40007ffe0ff */
[----:B------:R-:W-:-:S03]  /*01b0*/  IADD3 R3, R3, 0x30c0, RZ ;  /* 0x000030c003037810 */ /* 0x000fc60007ffe0ff */
        /* <DEDUP_REMOVED lines=9> */
[----:B------:R-:W-:Y:S02]  /*0250*/  IMAD R29, R10, 0x180, R9 ;  /* 0x000001800a1d7824 */ /* 0x000fe400078e0209 */
[----:B------:R-:W-:-:S03]  /*0260*/  IMAD.WIDE R8, R3, 0x4, R24 ;  /* 0x0000000403087825 */ /* 0x000fc600078e0218 */
[----:B------:R-:W-:Y:S02]  /*0270*/  IADD3 R27, R29, 0xc0, RZ ;  /* 0x000000c01d1b7810 */ /* 0x000fe40007ffe0ff */
[----:B------:R-:W-:Y:S01]  /*0280*/  IADD3 R23, R29, 0x3000, RZ ;  /* 0x000030001d177810 */ /* 0x000fe20007ffe0ff */
[----:B------:R-:W4:Y:S01]  /*0290*/  LDG.E.128 R8, desc[UR4][R8.64] ;  /* 0x0000000408087981 */ /* 0x000f22000c1e1d00 */
[----:B------:R-:W-:Y:S01]  /*02a0*/  IADD3 R3, R29, 0x30c0, RZ ;  /* 0x000030c01d037810 */ /* 0x000fe20007ffe0ff */
[----:B------:R-:W-:-:S04]  /*02b0*/  IMAD.WIDE R28, R29, 0x4, R24 ;  /* 0x000000041d1c7825 */ /* 0x000fc800078e0218 */
[----:B------:R-:W-:-:S04]  /*02c0*/  IMAD.WIDE R26, R27, 0x4, R24 ;  /* 0x000000041b1a7825 */ /* 0x000fc800078e0218 */
[----:B------:R-:W-:-:S04]  /*02d0*/  IMAD.WIDE R22, R23, 0x4, R24 ;  /* 0x0000000417167825 */ /* 0x000fc800078e0218 */
[----:B------:R-:W-:-:S04]  /*02e0*/  IMAD.WIDE R24, R3, 0x4, R24 ;  /* 0x0000000403187825 */ /* 0x000fc800078e0218 */
[----:B--2---:R-:W-:Y:S01]  /*02f0*/  FADD R20, R12, R16 ;  /* 0x000000100c147221 */ /* 0x004fe20000000000 */
[----:B------:R-:W-:Y:S01]  /*0300*/  FADD R21, R13, R17 ;  /* 0x000000110d157221 */ /* 0x000fe20000000000 */
[----:B------:R-:W-:Y:S01]  /*0310*/  FADD R3, R14, R18 ;  /* 0x000000120e037221 */ /* 0x000fe20000000000 */
[----:B------:R-:W-:Y:S02]  /*0320*/  FADD R2, R15, R19 ;  /* 0x000000130f027221 */ /* 0x000fe40000000000 */
[----:B------:R-:W2:Y:S01]  /*0330*/  LDG.E.128 R12, desc[UR4][R28.64] ;  /* 0x000000041c0c7981 */ /* 0x000ea2000c1e1d00 */
[----:B---3--:R-:W-:-:S03]  /*0340*/  FADD R4, R4, R20 ;  /* 0x0000001404047221 */ /* 0x008fc60000000000 */
[----:B------:R-:W2:Y:S01]  /*0350*/  LDG.E.128 R16, desc[UR4][R26.64] ;  /* 0x000000041a107981 */ /* 0x000ea2000c1e1d00 */
[----:B------:R-:W-:-:S03]  /*0360*/  FADD R5, R5, R21 ;  /* 0x0000001505057221 */ /* 0x000fc60000000000 */
[----:B------:R-:W3:Y:S01]  /*0370*/  LDG.E.128 R20, desc[UR4][R22.64] ;  /* 0x0000000416147981 */ /* 0x000ee2000c1e1d00 */
[----:B------:R-:W-:-:S03]  /*0380*/  FADD R3, R6, R3 ;  /* 0x0000000306037221 */ /* 0x000fc60000000000 */
[----:B------:R-:W5:Y:S01]  /*0390*/  LDG.E.128 R24, desc[UR4][R24.64] ;  /* 0x0000000418187981 */ /* 0x000f62000c1e1d00 */
[----:B------:R-:W-:Y:S02]  /*03a0*/  FADD R2, R7, R2 ;  /* 0x0000000207027221 */ /* 0x000fe40000000000 */
[----:B------:R-:W1:Y:S01]  /*03b0*/  LDC.64 R6, c[0x0][0x218] ;  /* 0x00008600ff067b82 */ /* 0x000e620000000a00 */
[----:B----4-:R-:W-:Y:S01]  /*03c0*/  FADD R4, R8, R4 ;  /* 0x0000000408047221 */ /* 0x010fe20000000000 */
[----:B------:R-:W-:Y:S01]  /*03d0*/  FADD R5, R9, R5 ;  /* 0x0000000509057221 */ /* 0x000fe20000000000 */
[----:B------:R-:W-:Y:S01]  /*03e0*/  FADD R3, R10, R3 ;  /* 0x000000030a037221 */ /* 0x000fe20000000000 */
[----:B------:R-:W-:Y:S01]  /*03f0*/  FADD R2, R11, R2 ;  /* 0x000000020b027221 */ /* 0x000fe20000000000 */
[----:B------:R-:W-:Y:S01]  /*0400*/  FMUL R4, R4, 0.25 ;  /* 0x3e80000004047820 */ /* 0x000fe20000400000 */
[----:B------:R-:W-:Y:S01]  /*0410*/  FMUL R5, R5, 0.25 ;  /* 0x3e80000005057820 */ /* 0x000fe20000400000 */
[----:B--2---:R-:W-:Y:S01]  /*0420*/  FADD R9, R12, R16 ;  /* 0x000000100c097221 */ /* 0x004fe20000000000 */
[----:B------:R-:W-:Y:S01]  /*0430*/  FADD R8, R13, R17 ;  /* 0x000000110d087221 */ /* 0x000fe20000000000 */
[----:B------:R-:W-:Y:S01]  /*0440*/  FADD R11, R14, R18 ;  /* 0x000000120e0b7221 */ /* 0x000fe20000000000 */
[----:B------:R-:W-:Y:S01]  /*0450*/  FADD R10, R15, R19 ;  /* 0x000000130f0a7221 */ /* 0x000fe20000000000 */
[----:B---3--:R-:W-:Y:S01]  /*0460*/  FADD R9, R20, R9 ;  /* 0x0000000914097221 */ /* 0x008fe20000000000 */
[----:B------:R-:W-:Y:S01]  /*0470*/  FADD R8, R21, R8 ;  /* 0x0000000815087221 */ /* 0x000fe20000000000 */
[----:B------:R-:W-:Y:S01]  /*0480*/  FADD R11, R22, R11 ;  /* 0x0000000b160b7221 */ /* 0x000fe20000000000 */
[----:B------:R-:W-:Y:S01]  /*0490*/  FADD R10, R23, R10 ;  /* 0x0000000a170a7221 */ /* 0x000fe20000000000 */
[----:B-----5:R-:W-:Y:S01]  /*04a0*/  FADD R24, R24, R9 ;  /* 0x0000000918187221 */ /* 0x020fe20000000000 */
[----:B------:R-:W-:Y:S01]  /*04b0*/  FADD R25, R25, R8 ;  /* 0x0000000819197221 */ /* 0x000fe20000000000 */
[----:B------:R-:W-:Y:S01]  /*04c0*/  FADD R11, R26, R11 ;  /* 0x0000000b1a0b7221 */ /* 0x000fe20000000000 */
[----:B------:R-:W-:Y:S01]  /*04d0*/  FADD R10, R27, R10 ;  /* 0x0000000a1b0a7221 */ /* 0x000fe20000000000 */
[----:B-1----:R-:W-:-:S04]  /*04e0*/  IMAD.WIDE R8, R0, 0x4, R6 ;  /* 0x0000000400087825 */ /* 0x002fc800078e0206 */
[----:B------:R-:W-:Y:S01]  /*04f0*/  FMUL R6, R3, 0.25 ;  /* 0x3e80000003067820 */ /* 0x000fe20000400000 */
[----:B------:R-:W-:Y:S01]  /*0500*/  FMUL R7, R2, 0.25 ;  /* 0x3e80000002077820 */ /* 0x000fe20000400000 */
[----:B------:R-:W-:Y:S01]  /*0510*/  FMUL R24, R24, 0.25 ;  /* 0x3e80000018187820 */ /* 0x000fe20000400000 */
[----:B------:R-:W-:Y:S01]  /*0520*/  FMUL R25, R25, 0.25 ;  /* 0x3e80000019197820 */ /* 0x000fe20000400000 */
[----:B------:R-:W-:Y:S01]  /*0530*/  FMUL R26, R11, 0.25 ;  /* 0x3e8000000b1a7820 */ /* 0x000fe20000400000 */
[----:B------:R-:W-:Y:S01]  /*0540*/  FMUL R27, R10, 0.25 ;  /* 0x3e8000000a1b7820 */ /* 0x000fe20000400000 */
[----:B------:R-:W-:Y:S04]  /*0550*/  STG.E.128 desc[UR4][R8.64], R4 ;  /* 0x0000000408007986 */ /* 0x000fe8000c101d04 */
[----:B------:R-:W-:Y:S01]  /*0560*/  STG.E.128 desc[UR4][R8.64+0x800], R24 ;  /* 0x0008001808007986 */ /* 0x000fe2000c101d04 */
[----:B------:R-:W-:Y:S05]  /*0570*/  EXIT ;  /* 0x000000000000794d */ /* 0x000fea0003800000 */
.L_x_0:
[----:B------:R-:W-:-:S00]  /*0580*/  BRA `(.L_x_0) ;  /* 0xfffffffc00fc7947 */ /* 0x000fc0000383ffff */
[----:B------:R-:W-:-:S00]  /*0590*/  NOP ;  /* 0x0000000000007918 */ /* 0x000fc00000000000 */
        /* <DEDUP_REMOVED lines=14> */
.L_x_1:


//--------------------- .nv.constant0.triton_poi_fused_avg_pool2d_14 --------------------------
	.section	.nv.constant0.triton_poi_fused_avg_pool2d_14,"a",@progbits
	.sectionflags	@""
	.align	4
.nv.constant0.triton_poi_fused_avg_pool2d_14:
	.zero		548
